//
// Generated by NVIDIA NVVM Compiler
//
// Compiler Build ID: CL-36424714
// Cuda compilation tools, release 13.0, V13.0.88
// Based on NVVM 20.0.0
//

.version 9.0
.target sm_100
.address_size 64

	// .globl	_ZN3cub18CUB_300001_SM_10006detail11EmptyKernelIvEEvv
.global .align 1 .b8 _ZN34_INTERNAL_f95076a2_4_k_cu_6e325c8f4cuda3std3__45__cpo5beginE[1];
.global .align 1 .b8 _ZN34_INTERNAL_f95076a2_4_k_cu_6e325c8f4cuda3std3__45__cpo3endE[1];
.global .align 1 .b8 _ZN34_INTERNAL_f95076a2_4_k_cu_6e325c8f4cuda3std3__45__cpo6cbeginE[1];
.global .align 1 .b8 _ZN34_INTERNAL_f95076a2_4_k_cu_6e325c8f4cuda3std3__45__cpo4cendE[1];
.global .align 1 .b8 _ZN34_INTERNAL_f95076a2_4_k_cu_6e325c8f4cuda3std3__45__cpo6rbeginE[1];
.global .align 1 .b8 _ZN34_INTERNAL_f95076a2_4_k_cu_6e325c8f4cuda3std3__45__cpo4rendE[1];
.global .align 1 .b8 _ZN34_INTERNAL_f95076a2_4_k_cu_6e325c8f4cuda3std3__45__cpo7crbeginE[1];
.global .align 1 .b8 _ZN34_INTERNAL_f95076a2_4_k_cu_6e325c8f4cuda3std3__45__cpo5crendE[1];
.global .align 1 .b8 _ZN34_INTERNAL_f95076a2_4_k_cu_6e325c8f4cuda3std3__436_GLOBAL__N__f95076a2_4_k_cu_6e325c8f6ignoreE[1];
.global .align 1 .b8 _ZN34_INTERNAL_f95076a2_4_k_cu_6e325c8f4cuda3std3__419piecewise_constructE[1];
.global .align 1 .b8 _ZN34_INTERNAL_f95076a2_4_k_cu_6e325c8f4cuda3std3__48in_placeE[1];
.global .align 1 .b8 _ZN34_INTERNAL_f95076a2_4_k_cu_6e325c8f4cuda3std3__420unreachable_sentinelE[1];
.global .align 1 .b8 _ZN34_INTERNAL_f95076a2_4_k_cu_6e325c8f4cuda3std3__47nulloptE[1];
.global .align 1 .b8 _ZN34_INTERNAL_f95076a2_4_k_cu_6e325c8f4cuda3std3__48unexpectE[1];
.global .align 1 .b8 _ZN34_INTERNAL_f95076a2_4_k_cu_6e325c8f4cuda3std6ranges3__45__cpo4swapE[1];
.global .align 1 .b8 _ZN34_INTERNAL_f95076a2_4_k_cu_6e325c8f4cuda3std6ranges3__45__cpo9iter_moveE[1];
.global .align 1 .b8 _ZN34_INTERNAL_f95076a2_4_k_cu_6e325c8f4cuda3std6ranges3__45__cpo5beginE[1];
.global .align 1 .b8 _ZN34_INTERNAL_f95076a2_4_k_cu_6e325c8f4cuda3std6ranges3__45__cpo3endE[1];
.global .align 1 .b8 _ZN34_INTERNAL_f95076a2_4_k_cu_6e325c8f4cuda3std6ranges3__45__cpo6cbeginE[1];
.global .align 1 .b8 _ZN34_INTERNAL_f95076a2_4_k_cu_6e325c8f4cuda3std6ranges3__45__cpo4cendE[1];
.global .align 1 .b8 _ZN34_INTERNAL_f95076a2_4_k_cu_6e325c8f4cuda3std6ranges3__45__cpo7advanceE[1];
.global .align 1 .b8 _ZN34_INTERNAL_f95076a2_4_k_cu_6e325c8f4cuda3std6ranges3__45__cpo9iter_swapE[1];
.global .align 1 .b8 _ZN34_INTERNAL_f95076a2_4_k_cu_6e325c8f4cuda3std6ranges3__45__cpo4nextE[1];
.global .align 1 .b8 _ZN34_INTERNAL_f95076a2_4_k_cu_6e325c8f4cuda3std6ranges3__45__cpo4prevE[1];
.global .align 1 .b8 _ZN34_INTERNAL_f95076a2_4_k_cu_6e325c8f4cuda3std6ranges3__45__cpo4dataE[1];
.global .align 1 .b8 _ZN34_INTERNAL_f95076a2_4_k_cu_6e325c8f4cuda3std6ranges3__45__cpo5cdataE[1];
.global .align 1 .b8 _ZN34_INTERNAL_f95076a2_4_k_cu_6e325c8f4cuda3std6ranges3__45__cpo4sizeE[1];
.global .align 1 .b8 _ZN34_INTERNAL_f95076a2_4_k_cu_6e325c8f4cuda3std6ranges3__45__cpo5ssizeE[1];
.global .align 1 .b8 _ZN34_INTERNAL_f95076a2_4_k_cu_6e325c8f4cuda3std6ranges3__45__cpo8distanceE[1];
.global .align 1 .b8 _ZN34_INTERNAL_f95076a2_4_k_cu_6e325c8f6thrust24THRUST_300001_SM_1000_NS8cuda_cub3parE[1];
.global .align 1 .b8 _ZN34_INTERNAL_f95076a2_4_k_cu_6e325c8f6thrust24THRUST_300001_SM_1000_NS8cuda_cub10par_nosyncE[1];
.global .align 1 .b8 _ZN34_INTERNAL_f95076a2_4_k_cu_6e325c8f6thrust24THRUST_300001_SM_1000_NS6system6detail10sequential3seqE[1];
.global .align 1 .b8 _ZN34_INTERNAL_f95076a2_4_k_cu_6e325c8f6thrust24THRUST_300001_SM_1000_NS6system3cpp3parE[1];
.global .align 1 .b8 _ZN34_INTERNAL_f95076a2_4_k_cu_6e325c8f6thrust24THRUST_300001_SM_1000_NS12placeholders2_1E[1];
.global .align 1 .b8 _ZN34_INTERNAL_f95076a2_4_k_cu_6e325c8f6thrust24THRUST_300001_SM_1000_NS12placeholders2_2E[1];
.global .align 1 .b8 _ZN34_INTERNAL_f95076a2_4_k_cu_6e325c8f6thrust24THRUST_300001_SM_1000_NS12placeholders2_3E[1];
.global .align 1 .b8 _ZN34_INTERNAL_f95076a2_4_k_cu_6e325c8f6thrust24THRUST_300001_SM_1000_NS12placeholders2_4E[1];
.global .align 1 .b8 _ZN34_INTERNAL_f95076a2_4_k_cu_6e325c8f6thrust24THRUST_300001_SM_1000_NS12placeholders2_5E[1];
.global .align 1 .b8 _ZN34_INTERNAL_f95076a2_4_k_cu_6e325c8f6thrust24THRUST_300001_SM_1000_NS12placeholders2_6E[1];
.global .align 1 .b8 _ZN34_INTERNAL_f95076a2_4_k_cu_6e325c8f6thrust24THRUST_300001_SM_1000_NS12placeholders2_7E[1];
.global .align 1 .b8 _ZN34_INTERNAL_f95076a2_4_k_cu_6e325c8f6thrust24THRUST_300001_SM_1000_NS12placeholders2_8E[1];
.global .align 1 .b8 _ZN34_INTERNAL_f95076a2_4_k_cu_6e325c8f6thrust24THRUST_300001_SM_1000_NS12placeholders2_9E[1];
.global .align 1 .b8 _ZN34_INTERNAL_f95076a2_4_k_cu_6e325c8f6thrust24THRUST_300001_SM_1000_NS12placeholders3_10E[1];
.global .align 1 .b8 _ZN34_INTERNAL_f95076a2_4_k_cu_6e325c8f6thrust24THRUST_300001_SM_1000_NS3seqE[1];
.global .align 1 .b8 _ZN34_INTERNAL_f95076a2_4_k_cu_6e325c8f6thrust24THRUST_300001_SM_1000_NS6deviceE[1];

.visible .entry _ZN3cub18CUB_300001_SM_10006detail11EmptyKernelIvEEvv()
{


	ret;

}
	// .globl	_ZN3cub18CUB_300001_SM_10006detail8for_each13static_kernelINS2_12policy_hub_t12policy_500_tEmN6thrust24THRUST_300001_SM_1000_NS8cuda_cub20__uninitialized_fill7functorINS7_10device_ptrI7my_typeEESC_EEEEvT0_T1_
.visible .entry _ZN3cub18CUB_300001_SM_10006detail8for_each13static_kernelINS2_12policy_hub_t12policy_500_tEmN6thrust24THRUST_300001_SM_1000_NS8cuda_cub20__uninitialized_fill7functorINS7_10device_ptrI7my_typeEESC_EEEEvT0_T1_(
	.param .u64 _ZN3cub18CUB_300001_SM_10006detail8for_each13static_kernelINS2_12policy_hub_t12policy_500_tEmN6thrust24THRUST_300001_SM_1000_NS8cuda_cub20__uninitialized_fill7functorINS7_10device_ptrI7my_typeEESC_EEEEvT0_T1__param_0,
	.param .align 8 .b8 _ZN3cub18CUB_300001_SM_10006detail8for_each13static_kernelINS2_12policy_hub_t12policy_500_tEmN6thrust24THRUST_300001_SM_1000_NS8cuda_cub20__uninitialized_fill7functorINS7_10device_ptrI7my_typeEESC_EEEEvT0_T1__param_1[16]
)
.maxntid 256
{
	.reg .pred 	%p<4>;
	.reg .b32 	%r<9>;
	.reg .b64 	%rd<16>;

	ld.param.u64 	%rd4, [_ZN3cub18CUB_300001_SM_10006detail8for_each13static_kernelINS2_12policy_hub_t12policy_500_tEmN6thrust24THRUST_300001_SM_1000_NS8cuda_cub20__uninitialized_fill7functorINS7_10device_ptrI7my_typeEESC_EEEEvT0_T1__param_1];
	ld.param.u64 	%rd5, [_ZN3cub18CUB_300001_SM_10006detail8for_each13static_kernelINS2_12policy_hub_t12policy_500_tEmN6thrust24THRUST_300001_SM_1000_NS8cuda_cub20__uninitialized_fill7functorINS7_10device_ptrI7my_typeEESC_EEEEvT0_T1__param_0];
	ld.param.v2.u32 	{%r4, %r5}, [_ZN3cub18CUB_300001_SM_10006detail8for_each13static_kernelINS2_12policy_hub_t12policy_500_tEmN6thrust24THRUST_300001_SM_1000_NS8cuda_cub20__uninitialized_fill7functorINS7_10device_ptrI7my_typeEESC_EEEEvT0_T1__param_1+8];
	mov.u32 	%r6, %ctaid.x;
	mul.wide.u32 	%rd1, %r6, 512;
	sub.s64 	%rd2, %rd5, %rd1;
	setp.lt.u64 	%p1, %rd2, 512;
	@%p1 bra 	$L__BB1_2;
	mov.u32 	%r8, %tid.x;
	cvta.to.global.u64 	%rd11, %rd4;
	cvt.u64.u32 	%rd12, %r8;
	add.s64 	%rd13, %rd1, %rd12;
	shl.b64 	%rd14, %rd13, 3;
	add.s64 	%rd15, %rd11, %rd14;
	st.global.u32 	[%rd15], %r4;
	st.global.u32 	[%rd15+4], %r5;
	st.global.u32 	[%rd15+2048], %r4;
	st.global.u32 	[%rd15+2052], %r5;
	bra.uni 	$L__BB1_6;
$L__BB1_2:
	cvta.to.global.u64 	%rd6, %rd4;
	mov.u32 	%r3, %tid.x;
	cvt.u64.u32 	%rd7, %r3;
	setp.le.u64 	%p2, %rd2, %rd7;
	add.s64 	%rd8, %rd1, %rd7;
	shl.b64 	%rd9, %rd8, 3;
	add.s64 	%rd3, %rd6, %rd9;
	@%p2 bra 	$L__BB1_4;
	st.global.u32 	[%rd3], %r4;
	st.global.u32 	[%rd3+4], %r5;
$L__BB1_4:
	add.s32 	%r7, %r3, 256;
	cvt.u64.u32 	%rd10, %r7;
	setp.le.u64 	%p3, %rd2, %rd10;
	@%p3 bra 	$L__BB1_6;
	st.global.u32 	[%rd3+2048], %r4;
	st.global.u32 	[%rd3+2052], %r5;
$L__BB1_6:
	ret;

}


// ===== COMPILED SASS (sm_100) =====

	.target	sm_100

	.elftype	@"ET_EXEC"


//--------------------- .note.nv.tkinfo           --------------------------
	.section	.note.nv.tkinfo,"",@"SHT_NOTE"
	.sectionflags	@"SHF_NOTE_NV_TKINFO"
	.tkinfo
        /*0018*/ 	.word	0x00000002
        /*0030*/ 	.string	""
        /*0030*/ 	.string	"ptxas"
        /*0030*/ 	.string	"Cuda compilation tools, release 13.0, V13.0.88"
        /*0030*/ 	.string	"Build cuda_13.0.r13.0/compiler.36424714_0"
        /*0030*/ 	.string	"-arch sm_100 -m 64 "



//--------------------- .note.nv.cuinfo           --------------------------
	.section	.note.nv.cuinfo,"",@"SHT_NOTE"
	.sectionflags	@"SHF_NOTE_NV_CUINFO"
        /*0018*/ 	.short	0x0002
        /*001a*/ 	.short	0x0064
        /*001c*/ 	.short	0x0082
	.zero		2


//--------------------- .nv.info                  --------------------------
	.section	.nv.info,"",@"SHT_CUDA_INFO"
	.align	4


	//----- nvinfo : EIATTR_REGCOUNT
	.align		4
        /*0000*/ 	.byte	0x04, 0x2f
        /*0002*/ 	.short	(.L_46 - .L_45)
	.align		4
.L_45:
        /*0004*/ 	.word	index@(_ZN3cub18CUB_300001_SM_10006detail11EmptyKernelIvEEvv)
        /*0008*/ 	.word	0x00000004


	//----- nvinfo : EIATTR_FRAME_SIZE
	.align		4
.L_46:
        /*000c*/ 	.byte	0x04, 0x11
        /*000e*/ 	.short	(.L_48 - .L_47)
	.align		4
.L_47:
        /*0010*/ 	.word	index@(_ZN3cub18CUB_300001_SM_10006detail11EmptyKernelIvEEvv)
        /*0014*/ 	.word	0x00000000


	//----- nvinfo : EIATTR_REGCOUNT
	.align		4
.L_48:
        /*0018*/ 	.byte	0x04, 0x2f
        /*001a*/ 	.short	(.L_50 - .L_49)
	.align		4
.L_49:
        /*001c*/ 	.word	index@(_ZN3cub18CUB_300001_SM_10006detail8for_each13static_kernelINS2_12policy_hub_t12policy_500_tEmN6thrust24THRUST_300001_SM_1000_NS8cuda_cub20__uninitialized_fill7functorINS7_10device_ptrI7my_typeEESC_EEEEvT0_T1_)
        /*0020*/ 	.word	0x00000009


	//----- nvinfo : EIATTR_FRAME_SIZE
	.align		4
.L_50:
        /*0024*/ 	.byte	0x04, 0x11
        /*0026*/ 	.short	(.L_52 - .L_51)
	.align		4
.L_51:
        /*0028*/ 	.word	index@(_ZN3cub18CUB_300001_SM_10006detail8for_each13static_kernelINS2_12policy_hub_t12policy_500_tEmN6thrust24THRUST_300001_SM_1000_NS8cuda_cub20__uninitialized_fill7functorINS7_10device_ptrI7my_typeEESC_EEEEvT0_T1_)
        /*002c*/ 	.word	0x00000000


	//----- nvinfo : EIATTR_MIN_STACK_SIZE
	.align		4
.L_52:
        /*0030*/ 	.byte	0x04, 0x12
        /*0032*/ 	.short	(.L_54 - .L_53)
	.align		4
.L_53:
        /*0034*/ 	.word	index@(_ZN3cub18CUB_300001_SM_10006detail8for_each13static_kernelINS2_12policy_hub_t12policy_500_tEmN6thrust24THRUST_300001_SM_1000_NS8cuda_cub20__uninitialized_fill7functorINS7_10device_ptrI7my_typeEESC_EEEEvT0_T1_)
        /*0038*/ 	.word	0x00000000


	//----- nvinfo : EIATTR_MIN_STACK_SIZE
	.align		4
.L_54:
        /*003c*/ 	.byte	0x04, 0x12
        /*003e*/ 	.short	(.L_56 - .L_55)
	.align		4
.L_55:
        /*0040*/ 	.word	index@(_ZN3cub18CUB_300001_SM_10006detail11EmptyKernelIvEEvv)
        /*0044*/ 	.word	0x00000000
.L_56:


//--------------------- .nv.compat                --------------------------
	.section	.nv.compat,"",@"SHT_CUDA_COMPAT_INFO"
	.align	4
        /*0000*/ 	.byte	0x02, 0x09, 0x00, 0x00, 0x02, 0x02, 0x01, 0x00, 0x02, 0x05, 0x05, 0x00, 0x03, 0x07, 0x01, 0x01
        /*0010*/ 	.byte	0x02, 0x03, 0x00, 0x00, 0x02, 0x06, 0x01, 0x00, 0x04, 0x0b, 0x08, 0x00, 0x09, 0x00, 0x00, 0x00
        /*0020*/ 	.byte	0x00, 0x00, 0x00, 0x00


//--------------------- .nv.info._ZN3cub18CUB_300001_SM_10006detail8for_each13static_kernelINS2_12policy_hub_t12policy_500_tEmN6thrust24THRUST_300001_SM_1000_NS8cuda_cub20__uninitialized_fill7functorINS7_10device_ptrI7my_typeEESC_EEEEvT0_T1_ --------------------------
	.section	.nv.info._ZN3cub18CUB_300001_SM_10006detail8for_each13static_kernelINS2_12policy_hub_t12policy_500_tEmN6thrust24THRUST_300001_SM_1000_NS8cuda_cub20__uninitialized_fill7functorINS7_10device_ptrI7my_typeEESC_EEEEvT0_T1_,"",@"SHT_CUDA_INFO"
	.sectionflags	@""
	.align	4


	//----- nvinfo : EIATTR_CUDA_API_VERSION
	.align		4
        /*0000*/ 	.byte	0x04, 0x37
        /*0002*/ 	.short	(.L_58 - .L_57)
.L_57:
        /*0004*/ 	.word	0x00000082


	//----- nvinfo : EIATTR_KPARAM_INFO
	.align		4
.L_58:
        /*0008*/ 	.byte	0x04, 0x17
        /*000a*/ 	.short	(.L_60 - .L_59)
.L_59:
        /*000c*/ 	.word	0x00000000
        /*0010*/ 	.short	0x0001
        /*0012*/ 	.short	0x0008
        /*0014*/ 	.byte	0x00, 0xf0, 0x41, 0x00


	//----- nvinfo : EIATTR_KPARAM_INFO
	.align		4
.L_60:
        /*0018*/ 	.byte	0x04, 0x17
        /*001a*/ 	.short	(.L_62 - .L_61)
.L_61:
        /*001c*/ 	.word	0x00000000
        /*0020*/ 	.short	0x0000
        /*0022*/ 	.short	0x0000
        /*0024*/ 	.byte	0x00, 0xf0, 0x21, 0x00


	//----- nvinfo : EIATTR_SPARSE_MMA_MASK
	.align		4
.L_62:
        /*0028*/ 	.byte	0x03, 0x50
        /*002a*/ 	.short	0x0000


	//----- nvinfo : EIATTR_MAXREG_COUNT
	.align		4
        /*002c*/ 	.byte	0x03, 0x1b
        /*002e*/ 	.short	0x00ff


	//----- nvinfo : EIATTR_MERCURY_ISA_VERSION
	.align		4
        /*0030*/ 	.byte	0x03, 0x5f
        /*0032*/ 	.short	0x0101


	//----- nvinfo : EIATTR_VRC_CTA_INIT_COUNT
	.align		4
        /*0034*/ 	.byte	0x02, 0x4a
	.zero		1
	.zero		1


	//----- nvinfo : EIATTR_EXIT_INSTR_OFFSETS
	.align		4
        /*0038*/ 	.byte	0x04, 0x1c
        /*003a*/ 	.short	(.L_64 - .L_63)


	//   ....[0]....
.L_63:
        /*003c*/ 	.word	0x00000150


	//   ....[1]....
        /*0040*/ 	.word	0x00000260


	//   ....[2]....
        /*0044*/ 	.word	0x000002a0


	//----- nvinfo : EIATTR_MAX_THREADS
	.align		4
.L_64:
        /*0048*/ 	.byte	0x04, 0x05
        /*004a*/ 	.short	(.L_66 - .L_65)
.L_65:
        /*004c*/ 	.word	0x00000100
        /*0050*/ 	.word	0x00000001
        /*0054*/ 	.word	0x00000001


	//----- nvinfo : EIATTR_CBANK_PARAM_SIZE
	.align		4
.L_66:
        /*0058*/ 	.byte	0x03, 0x19
        /*005a*/ 	.short	0x0018


	//----- nvinfo : EIATTR_PARAM_CBANK
	.align		4
        /*005c*/ 	.byte	0x04, 0x0a
        /*005e*/ 	.short	(.L_68 - .L_67)
	.align		4
.L_67:
        /*0060*/ 	.word	index@(.nv.constant0._ZN3cub18CUB_300001_SM_10006detail8for_each13static_kernelINS2_12policy_hub_t12policy_500_tEmN6thrust24THRUST_300001_SM_1000_NS8cuda_cub20__uninitialized_fill7functorINS7_10device_ptrI7my_typeEESC_EEEEvT0_T1_)
        /*0064*/ 	.short	0x0380
        /*0066*/ 	.short	0x0018


	//----- nvinfo : EIATTR_SW_WAR
	.align		4
.L_68:
        /*0068*/ 	.byte	0x04, 0x36
        /*006a*/ 	.short	(.L_70 - .L_69)
.L_69:
        /*006c*/ 	.word	0x00000008
.L_70:


//--------------------- .nv.info._ZN3cub18CUB_300001_SM_10006detail11EmptyKernelIvEEvv --------------------------
	.section	.nv.info._ZN3cub18CUB_300001_SM_10006detail11EmptyKernelIvEEvv,"",@"SHT_CUDA_INFO"
	.sectionflags	@""
	.align	4


	//----- nvinfo : EIATTR_CUDA_API_VERSION
	.align		4
        /*0000*/ 	.byte	0x04, 0x37
        /*0002*/ 	.short	(.L_72 - .L_71)
.L_71:
        /*0004*/ 	.word	0x00000082


	//----- nvinfo : EIATTR_SPARSE_MMA_MASK
	.align		4
.L_72:
        /*0008*/ 	.byte	0x03, 0x50
        /*000a*/ 	.short	0x0000


	//----- nvinfo : EIATTR_MAXREG_COUNT
	.align		4
        /*000c*/ 	.byte	0x03, 0x1b
        /*000e*/ 	.short	0x00ff


	//----- nvinfo : EIATTR_MERCURY_ISA_VERSION
	.align		4
        /*0010*/ 	.byte	0x03, 0x5f
        /*0012*/ 	.short	0x0101


	//----- nvinfo : EIATTR_VRC_CTA_INIT_COUNT
	.align		4
        /*0014*/ 	.byte	0x02, 0x4a
	.zero		1
	.zero		1


	//----- nvinfo : EIATTR_EXIT_INSTR_OFFSETS
	.align		4
        /*0018*/ 	.byte	0x04, 0x1c
        /*001a*/ 	.short	(.L_74 - .L_73)


	//   ....[0]....
.L_73:
        /*001c*/ 	.word	0x00000010


	//----- nvinfo : EIATTR_SW_WAR
	.align		4
.L_74:
        /*0020*/ 	.byte	0x04, 0x36
        /*0022*/ 	.short	(.L_76 - .L_75)
.L_75:
        /*0024*/ 	.word	0x00000008
.L_76:


//--------------------- .nv.callgraph             --------------------------
	.section	.nv.callgraph,"",@"SHT_CUDA_CALLGRAPH"
	.align	4
	.sectionentsize	8
	.align		4
        /*0000*/ 	.word	0x00000000
	.align		4
        /*0004*/ 	.word	0xffffffff
	.align		4
        /*0008*/ 	.word	0x00000000
	.align		4
        /*000c*/ 	.word	0xfffffffe
	.align		4
        /*0010*/ 	.word	0x00000000
	.align		4
        /*0014*/ 	.word	0xfffffffd
	.align		4
        /*0018*/ 	.word	0x00000000
	.align		4
        /*001c*/ 	.word	0xfffffffc


//--------------------- .nv.constant4             --------------------------
	.section	.nv.constant4,"a",@progbits
	.align	8
	.align		8
.nv.constant4:
        /*0000*/ 	.dword	_ZN34_INTERNAL_f95076a2_4_k_cu_6e325c8f4cuda3std3__45__cpo5beginE
	.align		8
        /*0008*/ 	.dword	_ZN34_INTERNAL_f95076a2_4_k_cu_6e325c8f4cuda3std3__45__cpo3endE
	.align		8
        /*0010*/ 	.dword	_ZN34_INTERNAL_f95076a2_4_k_cu_6e325c8f4cuda3std3__45__cpo6cbeginE
	.align		8
        /*0018*/ 	.dword	_ZN34_INTERNAL_f95076a2_4_k_cu_6e325c8f4cuda3std3__45__cpo4cendE
	.align		8
        /*0020*/ 	.dword	_ZN34_INTERNAL_f95076a2_4_k_cu_6e325c8f4cuda3std3__45__cpo6rbeginE
	.align		8
        /*0028*/ 	.dword	_ZN34_INTERNAL_f95076a2_4_k_cu_6e325c8f4cuda3std3__45__cpo4rendE
	.align		8
        /*0030*/ 	.dword	_ZN34_INTERNAL_f95076a2_4_k_cu_6e325c8f4cuda3std3__45__cpo7crbeginE
	.align		8
        /*0038*/ 	.dword	_ZN34_INTERNAL_f95076a2_4_k_cu_6e325c8f4cuda3std3__45__cpo5crendE
	.align		8
        /*0040*/ 	.dword	_ZN34_INTERNAL_f95076a2_4_k_cu_6e325c8f4cuda3std3__436_GLOBAL__N__f95076a2_4_k_cu_6e325c8f6ignoreE
	.align		8
        /*0048*/ 	.dword	_ZN34_INTERNAL_f95076a2_4_k_cu_6e325c8f4cuda3std3__419piecewise_constructE
	.align		8
        /*0050*/ 	.dword	_ZN34_INTERNAL_f95076a2_4_k_cu_6e325c8f4cuda3std3__48in_placeE
	.align		8
        /*0058*/ 	.dword	_ZN34_INTERNAL_f95076a2_4_k_cu_6e325c8f4cuda3std3__420unreachable_sentinelE
	.align		8
        /*0060*/ 	.dword	_ZN34_INTERNAL_f95076a2_4_k_cu_6e325c8f4cuda3std3__47nulloptE
	.align		8
        /*0068*/ 	.dword	_ZN34_INTERNAL_f95076a2_4_k_cu_6e325c8f4cuda3std3__48unexpectE
	.align		8
        /*0070*/ 	.dword	_ZN34_INTERNAL_f95076a2_4_k_cu_6e325c8f4cuda3std6ranges3__45__cpo4swapE
	.align		8
        /*0078*/ 	.dword	_ZN34_INTERNAL_f95076a2_4_k_cu_6e325c8f4cuda3std6ranges3__45__cpo9iter_moveE
	.align		8
        /*0080*/ 	.dword	_ZN34_INTERNAL_f95076a2_4_k_cu_6e325c8f4cuda3std6ranges3__45__cpo5beginE
	.align		8
        /*0088*/ 	.dword	_ZN34_INTERNAL_f95076a2_4_k_cu_6e325c8f4cuda3std6ranges3__45__cpo3endE
	.align		8
        /*0090*/ 	.dword	_ZN34_INTERNAL_f95076a2_4_k_cu_6e325c8f4cuda3std6ranges3__45__cpo6cbeginE
	.align		8
        /*0098*/ 	.dword	_ZN34_INTERNAL_f95076a2_4_k_cu_6e325c8f4cuda3std6ranges3__45__cpo4cendE
	.align		8
        /*00a0*/ 	.dword	_ZN34_INTERNAL_f95076a2_4_k_cu_6e325c8f4cuda3std6ranges3__45__cpo7advanceE
	.align		8
        /*00a8*/ 	.dword	_ZN34_INTERNAL_f95076a2_4_k_cu_6e325c8f4cuda3std6ranges3__45__cpo9iter_swapE
	.align		8
        /*00b0*/ 	.dword	_ZN34_INTERNAL_f95076a2_4_k_cu_6e325c8f4cuda3std6ranges3__45__cpo4nextE
	.align		8
        /*00b8*/ 	.dword	_ZN34_INTERNAL_f95076a2_4_k_cu_6e325c8f4cuda3std6ranges3__45__cpo4prevE
	.align		8
        /*00c0*/ 	.dword	_ZN34_INTERNAL_f95076a2_4_k_cu_6e325c8f4cuda3std6ranges3__45__cpo4dataE
	.align		8
        /*00c8*/ 	.dword	_ZN34_INTERNAL_f95076a2_4_k_cu_6e325c8f4cuda3std6ranges3__45__cpo5cdataE
	.align		8
        /*00d0*/ 	.dword	_ZN34_INTERNAL_f95076a2_4_k_cu_6e325c8f4cuda3std6ranges3__45__cpo4sizeE
	.align		8
        /*00d8*/ 	.dword	_ZN34_INTERNAL_f95076a2_4_k_cu_6e325c8f4cuda3std6ranges3__45__cpo5ssizeE
	.align		8
        /*00e0*/ 	.dword	_ZN34_INTERNAL_f95076a2_4_k_cu_6e325c8f4cuda3std6ranges3__45__cpo8distanceE
	.align		8
        /*00e8*/ 	.dword	_ZN34_INTERNAL_f95076a2_4_k_cu_6e325c8f6thrust24THRUST_300001_SM_1000_NS8cuda_cub3parE
	.align		8
        /*00f0*/ 	.dword	_ZN34_INTERNAL_f95076a2_4_k_cu_6e325c8f6thrust24THRUST_300001_SM_1000_NS8cuda_cub10par_nosyncE
	.align		8
        /*00f8*/ 	.dword	_ZN34_INTERNAL_f95076a2_4_k_cu_6e325c8f6thrust24THRUST_300001_SM_1000_NS6system6detail10sequential3seqE
	.align		8
        /*0100*/ 	.dword	_ZN34_INTERNAL_f95076a2_4_k_cu_6e325c8f6thrust24THRUST_300001_SM_1000_NS6system3cpp3parE
	.align		8
        /*0108*/ 	.dword	_ZN34_INTERNAL_f95076a2_4_k_cu_6e325c8f6thrust24THRUST_300001_SM_1000_NS12placeholders2_1E
	.align		8
        /*0110*/ 	.dword	_ZN34_INTERNAL_f95076a2_4_k_cu_6e325c8f6thrust24THRUST_300001_SM_1000_NS12placeholders2_2E
	.align		8
        /*0118*/ 	.dword	_ZN34_INTERNAL_f95076a2_4_k_cu_6e325c8f6thrust24THRUST_300001_SM_1000_NS12placeholders2_3E
	.align		8
        /*0120*/ 	.dword	_ZN34_INTERNAL_f95076a2_4_k_cu_6e325c8f6thrust24THRUST_300001_SM_1000_NS12placeholders2_4E
	.align		8
        /*0128*/ 	.dword	_ZN34_INTERNAL_f95076a2_4_k_cu_6e325c8f6thrust24THRUST_300001_SM_1000_NS12placeholders2_5E
	.align		8
        /*0130*/ 	.dword	_ZN34_INTERNAL_f95076a2_4_k_cu_6e325c8f6thrust24THRUST_300001_SM_1000_NS12placeholders2_6E
	.align		8
        /*0138*/ 	.dword	_ZN34_INTERNAL_f95076a2_4_k_cu_6e325c8f6thrust24THRUST_300001_SM_1000_NS12placeholders2_7E
	.align		8
        /*0140*/ 	.dword	_ZN34_INTERNAL_f95076a2_4_k_cu_6e325c8f6thrust24THRUST_300001_SM_1000_NS12placeholders2_8E
	.align		8
        /*0148*/ 	.dword	_ZN34_INTERNAL_f95076a2_4_k_cu_6e325c8f6thrust24THRUST_300001_SM_1000_NS12placeholders2_9E
	.align		8
        /*0150*/ 	.dword	_ZN34_INTERNAL_f95076a2_4_k_cu_6e325c8f6thrust24THRUST_300001_SM_1000_NS12placeholders3_10E
	.align		8
        /*0158*/ 	.dword	_ZN34_INTERNAL_f95076a2_4_k_cu_6e325c8f6thrust24THRUST_300001_SM_1000_NS3seqE
	.align		8
        /*0160*/ 	.dword	_ZN34_INTERNAL_f95076a2_4_k_cu_6e325c8f6thrust24THRUST_300001_SM_1000_NS6deviceE


//--------------------- .text._ZN3cub18CUB_300001_SM_10006detail8for_each13static_kernelINS2_12policy_hub_t12policy_500_tEmN6thrust24THRUST_300001_SM_1000_NS8cuda_cub20__uninitialized_fill7functorINS7_10device_ptrI7my_typeEESC_EEEEvT0_T1_ --------------------------
	.section	.text._ZN3cub18CUB_300001_SM_10006detail8for_each13static_kernelINS2_12policy_hub_t12policy_500_tEmN6thrust24THRUST_300001_SM_1000_NS8cuda_cub20__uninitialized_fill7functorINS7_10device_ptrI7my_typeEESC_EEEEvT0_T1_,"ax",@progbits
	.align	128
        .global         _ZN3cub18CUB_300001_SM_10006detail8for_each13static_kernelINS2_12policy_hub_t12policy_500_tEmN6thrust24THRUST_300001_SM_1000_NS8cuda_cub20__uninitialized_fill7functorINS7_10device_ptrI7my_typeEESC_EEEEvT0_T1_
        .type           _ZN3cub18CUB_300001_SM_10006detail8for_each13static_kernelINS2_12policy_hub_t12policy_500_tEmN6thrust24THRUST_300001_SM_1000_NS8cuda_cub20__uninitialized_fill7functorINS7_10device_ptrI7my_typeEESC_EEEEvT0_T1_,@function
        .size           _ZN3cub18CUB_300001_SM_10006detail8for_each13static_kernelINS2_12policy_hub_t12policy_500_tEmN6thrust24THRUST_300001_SM_1000_NS8cuda_cub20__uninitialized_fill7functorINS7_10device_ptrI7my_typeEESC_EEEEvT0_T1_,(.L_x_3 - _ZN3cub18CUB_300001_SM_10006detail8for_each13static_kernelINS2_12policy_hub_t12policy_500_tEmN6thrust24THRUST_300001_SM_1000_NS8cuda_cub20__uninitialized_fill7functorINS7_10device_ptrI7my_typeEESC_EEEEvT0_T1_)
        .other          _ZN3cub18CUB_300001_SM_10006detail8for_each13static_kernelINS2_12policy_hub_t12policy_500_tEmN6thrust24THRUST_300001_SM_1000_NS8cuda_cub20__uninitialized_fill7functorINS7_10device_ptrI7my_typeEESC_EEEEvT0_T1_,@"STO_CUDA_ENTRY STV_DEFAULT"
_ZN3cub18CUB_300001_SM_10006detail8for_each13static_kernelINS2_12policy_hub_t12policy_500_tEmN6thrust24THRUST_300001_SM_1000_NS8cuda_cub20__uninitialized_fill7functorINS7_10device_ptrI7my_typeEESC_EEEEvT0_T1_:
.text._ZN3cub18CUB_300001_SM_10006detail8for_each13static_kernelINS2_12policy_hub_t12policy_500_tEmN6thrust24THRUST_300001_SM_1000_NS8cuda_cub20__uninitialized_fill7functorINS7_10device_ptrI7my_typeEESC_EEEEvT0_T1_:
[----:B------:R-:W-:Y:S08]  /*0000*/  LDC R1, c[0x0][0x37c] ;  /* 0x0000df00ff017b82 */ /* 0x000ff00000000800 */
[----:B------:R-:W0:Y:S01]  /*0010*/  S2UR UR4, SR_CTAID.X ;  /* 0x00000000000479c3 */ /* 0x000e220000002500 */
[----:B------:R-:W1:Y:S01]  /*0020*/  LDCU.64 UR6, c[0x0][0x380] ;  /* 0x00007000ff0677ac */ /* 0x000e620008000a00 */
[----:B------:R-:W2:Y:S01]  /*0030*/  LDCU.64 UR8, c[0x0][0x358] ;  /* 0x00006b00ff0877ac */ /* 0x000ea20008000a00 */
[----:B0-----:R-:W-:-:S04]  /*0040*/  UIMAD.WIDE.U32 UR4, UR4, 0x200, URZ ;  /* 0x00000200040478a5 */ /* 0x001fc8000f8e00ff */
[----:B-1----:R-:W-:-:S04]  /*0050*/  UIADD3 UR6, UP0, UPT, -UR4, UR6, URZ ;  /* 0x0000000604067290 */ /* 0x002fc8000ff1e1ff */
[----:B------:R-:W-:Y:S02]  /*0060*/  UIADD3.X UR7, UPT, UPT, ~UR5, UR7, URZ, UP0, !UPT ;  /* 0x0000000705077290 */ /* 0x000fe400087fe5ff */
[----:B------:R-:W-:-:S04]  /*0070*/  UISETP.GE.U32.AND UP0, UPT, UR6, 0x200, UPT ;  /* 0x000002000600788c */ /* 0x000fc8000bf06070 */
[----:B------:R-:W-:-:S09]  /*0080*/  UISETP.GE.U32.AND.EX UP0, UPT, UR7, URZ, UPT, UP0 ;  /* 0x000000ff0700728c */ /* 0x000fd2000bf06100 */
[----:B--2---:R-:W-:Y:S05]  /*0090*/  BRA.U !UP0, `(.L_x_0) ;  /* 0x0000000108307547 */ /* 0x004fea000b800000 */
[----:B------:R-:W0:Y:S01]  /*00a0*/  S2R R0, SR_TID.X ;  /* 0x0000000000007919 */ /* 0x000e220000002100 */
[----:B------:R-:W1:Y:S01]  /*00b0*/  LDCU.64 UR6, c[0x0][0x388] ;  /* 0x00007100ff0677ac */ /* 0x000e620008000a00 */
[----:B------:R-:W2:Y:S01]  /*00c0*/  LDC.64 R4, c[0x0][0x390] ;  /* 0x0000e400ff047b82 */ /* 0x000ea20000000a00 */
[----:B0-----:R-:W-:-:S05]  /*00d0*/  IADD3 R0, P0, PT, R0, UR4, RZ ;  /* 0x0000000400007c10 */ /* 0x001fca000ff1e0ff */
[----:B------:R-:W-:Y:S01]  /*00e0*/  IMAD.X R3, RZ, RZ, UR5, P0 ;  /* 0x00000005ff037e24 */ /* 0x000fe200080e06ff */
[----:B-1----:R-:W-:-:S04]  /*00f0*/  LEA R2, P0, R0, UR6, 0x3 ;  /* 0x0000000600027c11 */ /* 0x002fc8000f8018ff */
[----:B------:R-:W-:-:S05]  /*0100*/  LEA.HI.X R3, R0, UR7, R3, 0x3, P0 ;  /* 0x0000000700037c11 */ /* 0x000fca00080f1c03 */
[----:B--2---:R-:W-:Y:S04]  /*0110*/  STG.E desc[UR8][R2.64], R4 ;  /* 0x0000000402007986 */ /* 0x004fe8000c101908 */
[----:B------:R-:W-:Y:S04]  /*0120*/  STG.E desc[UR8][R2.64+0x800], R4 ;  /* 0x0008000402007986 */ /* 0x000fe8000c101908 */
[----:B------:R-:W-:Y:S04]  /*0130*/  STG.E desc[UR8][R2.64+0x4], R5 ;  /* 0x0000040502007986 */ /* 0x000fe8000c101908 */
[----:B------:R-:W-:Y:S01]  /*0140*/  STG.E desc[UR8][R2.64+0x804], R5 ;  /* 0x0008040502007986 */ /* 0x000fe2000c101908 */
[----:B------:R-:W-:Y:S05]  /*0150*/  EXIT ;  /* 0x000000000000794d */ /* 0x000fea0003800000 */
.L_x_0:
[----:B------:R-:W0:Y:S01]  /*0160*/  S2R R0, SR_TID.X ;  /* 0x0000000000007919 */ /* 0x000e220000002100 */
[----:B------:R-:W-:Y:S01]  /*0170*/  IMAD.U32 R2, RZ, RZ, UR7 ;  /* 0x00000007ff027e24 */ /* 0x000fe2000f8e00ff */
[----:B------:R-:W1:Y:S01]  /*0180*/  LDCU.64 UR10, c[0x0][0x388] ;  /* 0x00007100ff0a77ac */ /* 0x000e620008000a00 */
[----:B------:R-:W-:Y:S01]  /*0190*/  IMAD.U32 R6, RZ, RZ, UR7 ;  /* 0x00000007ff067e24 */ /* 0x000fe2000f8e00ff */
[----:B0-----:R-:W-:-:S04]  /*01a0*/  ISETP.LT.U32.AND P0, PT, R0, UR6, PT ;  /* 0x0000000600007c0c */ /* 0x001fc8000bf01070 */
[----:B------:R-:W-:Y:S01]  /*01b0*/  ISETP.GT.U32.AND.EX P0, PT, R2, RZ, PT, P0 ;  /* 0x000000ff0200720c */ /* 0x000fe20003f04100 */
[C---:B------:R-:W-:Y:S01]  /*01c0*/  VIADD R2, R0.reuse, 0x100 ;  /* 0x0000010000027836 */ /* 0x040fe20000000000 */
[----:B------:R-:W-:-:S04]  /*01d0*/  IADD3 R0, P2, PT, R0, UR4, RZ ;  /* 0x0000000400007c10 */ /* 0x000fc8000ff5e0ff */
[----:B------:R-:W-:Y:S01]  /*01e0*/  ISETP.LT.U32.AND P1, PT, R2, UR6, PT ;  /* 0x0000000602007c0c */ /* 0x000fe2000bf21070 */
[----:B------:R-:W-:Y:S01]  /*01f0*/  IMAD.X R3, RZ, RZ, UR5, P2 ;  /* 0x00000005ff037e24 */ /* 0x000fe200090e06ff */
[----:B-1----:R-:W-:Y:S02]  /*0200*/  LEA R2, P2, R0, UR10, 0x3 ;  /* 0x0000000a00027c11 */ /* 0x002fe4000f8418ff */
[----:B------:R-:W-:Y:S02]  /*0210*/  ISETP.GT.U32.AND.EX P1, PT, R6, RZ, PT, P1 ;  /* 0x000000ff0600720c */ /* 0x000fe40003f24110 */
[----:B------:R-:W-:Y:S01]  /*0220*/  LEA.HI.X R3, R0, UR11, R3, 0x3, P2 ;  /* 0x0000000b00037c11 */ /* 0x000fe200090f1c03 */
[----:B------:R-:W0:Y:S04]  /*0230*/  @P0 LDC.64 R4, c[0x0][0x390] ;  /* 0x0000e400ff040b82 */ /* 0x000e280000000a00 */
[----:B0-----:R0:W-:Y:S04]  /*0240*/  @P0 STG.E desc[UR8][R2.64], R4 ;  /* 0x0000000402000986 */ /* 0x0011e8000c101908 */
[----:B------:R0:W-:Y:S02]  /*0250*/  @P0 STG.E desc[UR8][R2.64+0x4], R5 ;  /* 0x0000040502000986 */ /* 0x0001e4000c101908 */
[----:B------:R-:W-:Y:S05]  /*0260*/  @!P1 EXIT ;  /* 0x000000000000994d */ /* 0x000fea0003800000 */
[----:B0-----:R-:W0:Y:S02]  /*0270*/  LDC.64 R4, c[0x0][0x390] ;  /* 0x0000e400ff047b82 */ /* 0x001e240000000a00 */
[----:B0-----:R-:W-:Y:S04]  /*0280*/  STG.E desc[UR8][R2.64+0x800], R4 ;  /* 0x0008000402007986 */ /* 0x001fe8000c101908 */
[----:B------:R-:W-:Y:S01]  /*0290*/  STG.E desc[UR8][R2.64+0x804], R5 ;  /* 0x0008040502007986 */ /* 0x000fe2000c101908 */
[----:B------:R-:W-:Y:S05]  /*02a0*/  EXIT ;  /* 0x000000000000794d */ /* 0x000fea0003800000 */
.L_x_1:
[----:B------:R-:W-:-:S00]  /*02b0*/  BRA `(.L_x_1) ;  /* 0xfffffffc00fc7947 */ /* 0x000fc0000383ffff */
[----:B------:R-:W-:-:S00]  /*02c0*/  NOP ;  /* 0x0000000000007918 */ /* 0x000fc00000000000 */
        /* <DEDUP_REMOVED lines=11> */
.L_x_3:


//--------------------- .text._ZN3cub18CUB_300001_SM_10006detail11EmptyKernelIvEEvv --------------------------
	.section	.text._ZN3cub18CUB_300001_SM_10006detail11EmptyKernelIvEEvv,"ax",@progbits
	.align	128
        .global         _ZN3cub18CUB_300001_SM_10006detail11EmptyKernelIvEEvv
        .type           _ZN3cub18CUB_300001_SM_10006detail11EmptyKernelIvEEvv,@function
        .size           _ZN3cub18CUB_300001_SM_10006detail11EmptyKernelIvEEvv,(.L_x_4 - _ZN3cub18CUB_300001_SM_10006detail11EmptyKernelIvEEvv)
        .other          _ZN3cub18CUB_300001_SM_10006detail11EmptyKernelIvEEvv,@"STO_CUDA_ENTRY STV_DEFAULT"
_ZN3cub18CUB_300001_SM_10006detail11EmptyKernelIvEEvv:
.text._ZN3cub18CUB_300001_SM_10006detail11EmptyKernelIvEEvv:
[----:B------:R-:W-:Y:S01]  /*0000*/  LDC R1, c[0x0][0x37c] ;  /* 0x0000df00ff017b82 */ /* 0x000fe20000000800 */
[----:B------:R-:W-:Y:S05]  /*0010*/  EXIT ;  /* 0x000000000000794d */ /* 0x000fea0003800000 */
.L_x_2:
        /* <DEDUP_REMOVED lines=14> */
.L_x_4:


//--------------------- .nv.shared.reserved.0     --------------------------
	.section	.nv.shared.reserved.0,"aw",@nobits
	.weak		__nv_reservedSMEM_offset_0_alias
	.size		__nv_reservedSMEM_offset_0_alias, 0, 64
	.other		__nv_reservedSMEM_offset_0_alias,@"STO_CUDA_RESERVED_SHARED STV_DEFAULT"
__nv_reservedSMEM_offset_0_alias:
	.zero		0
	.zero		64


//--------------------- .nv.global                --------------------------
	.section	.nv.global,"aw",@nobits
.nv.global:
	.type		_ZN34_INTERNAL_f95076a2_4_k_cu_6e325c8f6thrust24THRUST_300001_SM_1000_NS12placeholders2_8E,@object
	.size		_ZN34_INTERNAL_f95076a2_4_k_cu_6e325c8f6thrust24THRUST_300001_SM_1000_NS12placeholders2_8E,(_ZN34_INTERNAL_f95076a2_4_k_cu_6e325c8f4cuda3std3__436_GLOBAL__N__f95076a2_4_k_cu_6e325c8f6ignoreE - _ZN34_INTERNAL_f95076a2_4_k_cu_6e325c8f6thrust24THRUST_300001_SM_1000_NS12placeholders2_8E)
_ZN34_INTERNAL_f95076a2_4_k_cu_6e325c8f6thrust24THRUST_300001_SM_1000_NS12placeholders2_8E:
	.zero		1
	.type		_ZN34_INTERNAL_f95076a2_4_k_cu_6e325c8f4cuda3std3__436_GLOBAL__N__f95076a2_4_k_cu_6e325c8f6ignoreE,@object
	.size		_ZN34_INTERNAL_f95076a2_4_k_cu_6e325c8f4cuda3std3__436_GLOBAL__N__f95076a2_4_k_cu_6e325c8f6ignoreE,(_ZN34_INTERNAL_f95076a2_4_k_cu_6e325c8f4cuda3std6ranges3__45__cpo4dataE - _ZN34_INTERNAL_f95076a2_4_k_cu_6e325c8f4cuda3std3__436_GLOBAL__N__f95076a2_4_k_cu_6e325c8f6ignoreE)
_ZN34_INTERNAL_f95076a2_4_k_cu_6e325c8f4cuda3std3__436_GLOBAL__N__f95076a2_4_k_cu_6e325c8f6ignoreE:
	.zero		1
	.type		_ZN34_INTERNAL_f95076a2_4_k_cu_6e325c8f4cuda3std6ranges3__45__cpo4dataE,@object
	.size		_ZN34_INTERNAL_f95076a2_4_k_cu_6e325c8f4cuda3std6ranges3__45__cpo4dataE,(_ZN34_INTERNAL_f95076a2_4_k_cu_6e325c8f6thrust24THRUST_300001_SM_1000_NS6system3cpp3parE - _ZN34_INTERNAL_f95076a2_4_k_cu_6e325c8f4cuda3std6ranges3__45__cpo4dataE)
_ZN34_INTERNAL_f95076a2_4_k_cu_6e325c8f4cuda3std6ranges3__45__cpo4dataE:
	.zero		1
	.type		_ZN34_INTERNAL_f95076a2_4_k_cu_6e325c8f6thrust24THRUST_300001_SM_1000_NS6system3cpp3parE,@object
	.size		_ZN34_INTERNAL_f95076a2_4_k_cu_6e325c8f6thrust24THRUST_300001_SM_1000_NS6system3cpp3parE,(_ZN34_INTERNAL_f95076a2_4_k_cu_6e325c8f4cuda3std3__45__cpo5beginE - _ZN34_INTERNAL_f95076a2_4_k_cu_6e325c8f6thrust24THRUST_300001_SM_1000_NS6system3cpp3parE)
_ZN34_INTERNAL_f95076a2_4_k_cu_6e325c8f6thrust24THRUST_300001_SM_1000_NS6system3cpp3parE:
	.zero		1
	.type		_ZN34_INTERNAL_f95076a2_4_k_cu_6e325c8f4cuda3std3__45__cpo5beginE,@object
	.size		_ZN34_INTERNAL_f95076a2_4_k_cu_6e325c8f4cuda3std3__45__cpo5beginE,(_ZN34_INTERNAL_f95076a2_4_k_cu_6e325c8f4cuda3std6ranges3__45__cpo5beginE - _ZN34_INTERNAL_f95076a2_4_k_cu_6e325c8f4cuda3std3__45__cpo5beginE)
_ZN34_INTERNAL_f95076a2_4_k_cu_6e325c8f4cuda3std3__45__cpo5beginE:
	.zero		1
	.type		_ZN34_INTERNAL_f95076a2_4_k_cu_6e325c8f4cuda3std6ranges3__45__cpo5beginE,@object
	.size		_ZN34_INTERNAL_f95076a2_4_k_cu_6e325c8f4cuda3std6ranges3__45__cpo5beginE,(_ZN34_INTERNAL_f95076a2_4_k_cu_6e325c8f6thrust24THRUST_300001_SM_1000_NS6deviceE - _ZN34_INTERNAL_f95076a2_4_k_cu_6e325c8f4cuda3std6ranges3__45__cpo5beginE)
_ZN34_INTERNAL_f95076a2_4_k_cu_6e325c8f4cuda3std6ranges3__45__cpo5beginE:
	.zero		1
	.type		_ZN34_INTERNAL_f95076a2_4_k_cu_6e325c8f6thrust24THRUST_300001_SM_1000_NS6deviceE,@object
	.size		_ZN34_INTERNAL_f95076a2_4_k_cu_6e325c8f6thrust24THRUST_300001_SM_1000_NS6deviceE,(_ZN34_INTERNAL_f95076a2_4_k_cu_6e325c8f4cuda3std3__47nulloptE - _ZN34_INTERNAL_f95076a2_4_k_cu_6e325c8f6thrust24THRUST_300001_SM_1000_NS6deviceE)
_ZN34_INTERNAL_f95076a2_4_k_cu_6e325c8f6thrust24THRUST_300001_SM_1000_NS6deviceE:
	.zero		1
	.type		_ZN34_INTERNAL_f95076a2_4_k_cu_6e325c8f4cuda3std3__47nulloptE,@object
	.size		_ZN34_INTERNAL_f95076a2_4_k_cu_6e325c8f4cuda3std3__47nulloptE,(_ZN34_INTERNAL_f95076a2_4_k_cu_6e325c8f4cuda3std6ranges3__45__cpo8distanceE - _ZN34_INTERNAL_f95076a2_4_k_cu_6e325c8f4cuda3std3__47nulloptE)
_ZN34_INTERNAL_f95076a2_4_k_cu_6e325c8f4cuda3std3__47nulloptE:
	.zero		1
	.type		_ZN34_INTERNAL_f95076a2_4_k_cu_6e325c8f4cuda3std6ranges3__45__cpo8distanceE,@object
	.size		_ZN34_INTERNAL_f95076a2_4_k_cu_6e325c8f4cuda3std6ranges3__45__cpo8distanceE,(_ZN34_INTERNAL_f95076a2_4_k_cu_6e325c8f6thrust24THRUST_300001_SM_1000_NS12placeholders2_4E - _ZN34_INTERNAL_f95076a2_4_k_cu_6e325c8f4cuda3std6ranges3__45__cpo8distanceE)
_ZN34_INTERNAL_f95076a2_4_k_cu_6e325c8f4cuda3std6ranges3__45__cpo8distanceE:
	.zero		1
	.type		_ZN34_INTERNAL_f95076a2_4_k_cu_6e325c8f6thrust24THRUST_300001_SM_1000_NS12placeholders2_4E,@object
	.size		_ZN34_INTERNAL_f95076a2_4_k_cu_6e325c8f6thrust24THRUST_300001_SM_1000_NS12placeholders2_4E,(_ZN34_INTERNAL_f95076a2_4_k_cu_6e325c8f4cuda3std3__45__cpo6rbeginE - _ZN34_INTERNAL_f95076a2_4_k_cu_6e325c8f6thrust24THRUST_300001_SM_1000_NS12placeholders2_4E)
_ZN34_INTERNAL_f95076a2_4_k_cu_6e325c8f6thrust24THRUST_300001_SM_1000_NS12placeholders2_4E:
	.zero		1
	.type		_ZN34_INTERNAL_f95076a2_4_k_cu_6e325c8f4cuda3std3__45__cpo6rbeginE,@object
	.size		_ZN34_INTERNAL_f95076a2_4_k_cu_6e325c8f4cuda3std3__45__cpo6rbeginE,(_ZN34_INTERNAL_f95076a2_4_k_cu_6e325c8f4cuda3std6ranges3__45__cpo7advanceE - _ZN34_INTERNAL_f95076a2_4_k_cu_6e325c8f4cuda3std3__45__cpo6rbeginE)
_ZN34_INTERNAL_f95076a2_4_k_cu_6e325c8f4cuda3std3__45__cpo6rbeginE:
	.zero		1
	.type		_ZN34_INTERNAL_f95076a2_4_k_cu_6e325c8f4cuda3std6ranges3__45__cpo7advanceE,@object
	.size		_ZN34_INTERNAL_f95076a2_4_k_cu_6e325c8f4cuda3std6ranges3__45__cpo7advanceE,(_ZN34_INTERNAL_f95076a2_4_k_cu_6e325c8f6thrust24THRUST_300001_SM_1000_NS12placeholders3_10E - _ZN34_INTERNAL_f95076a2_4_k_cu_6e325c8f4cuda3std6ranges3__45__cpo7advanceE)
_ZN34_INTERNAL_f95076a2_4_k_cu_6e325c8f4cuda3std6ranges3__45__cpo7advanceE:
	.zero		1
	.type		_ZN34_INTERNAL_f95076a2_4_k_cu_6e325c8f6thrust24THRUST_300001_SM_1000_NS12placeholders3_10E,@object
	.size		_ZN34_INTERNAL_f95076a2_4_k_cu_6e325c8f6thrust24THRUST_300001_SM_1000_NS12placeholders3_10E,(_ZN34_INTERNAL_f95076a2_4_k_cu_6e325c8f4cuda3std3__48in_placeE - _ZN34_INTERNAL_f95076a2_4_k_cu_6e325c8f6thrust24THRUST_300001_SM_1000_NS12placeholders3_10E)
_ZN34_INTERNAL_f95076a2_4_k_cu_6e325c8f6thrust24THRUST_300001_SM_1000_NS12placeholders3_10E:
	.zero		1
	.type		_ZN34_INTERNAL_f95076a2_4_k_cu_6e325c8f4cuda3std3__48in_placeE,@object
	.size		_ZN34_INTERNAL_f95076a2_4_k_cu_6e325c8f4cuda3std3__48in_placeE,(_ZN34_INTERNAL_f95076a2_4_k_cu_6e325c8f4cuda3std6ranges3__45__cpo4sizeE - _ZN34_INTERNAL_f95076a2_4_k_cu_6e325c8f4cuda3std3__48in_placeE)
_ZN34_INTERNAL_f95076a2_4_k_cu_6e325c8f4cuda3std3__48in_placeE:
	.zero		1
	.type		_ZN34_INTERNAL_f95076a2_4_k_cu_6e325c8f4cuda3std6ranges3__45__cpo4sizeE,@object
	.size		_ZN34_INTERNAL_f95076a2_4_k_cu_6e325c8f4cuda3std6ranges3__45__cpo4sizeE,(_ZN34_INTERNAL_f95076a2_4_k_cu_6e325c8f6thrust24THRUST_300001_SM_1000_NS12placeholders2_2E - _ZN34_INTERNAL_f95076a2_4_k_cu_6e325c8f4cuda3std6ranges3__45__cpo4sizeE)
_ZN34_INTERNAL_f95076a2_4_k_cu_6e325c8f4cuda3std6ranges3__45__cpo4sizeE:
	.zero		1
	.type		_ZN34_INTERNAL_f95076a2_4_k_cu_6e325c8f6thrust24THRUST_300001_SM_1000_NS12placeholders2_2E,@object
	.size		_ZN34_INTERNAL_f95076a2_4_k_cu_6e325c8f6thrust24THRUST_300001_SM_1000_NS12placeholders2_2E,(_ZN34_INTERNAL_f95076a2_4_k_cu_6e325c8f4cuda3std3__45__cpo6cbeginE - _ZN34_INTERNAL_f95076a2_4_k_cu_6e325c8f6thrust24THRUST_300001_SM_1000_NS12placeholders2_2E)
_ZN34_INTERNAL_f95076a2_4_k_cu_6e325c8f6thrust24THRUST_300001_SM_1000_NS12placeholders2_2E:
	.zero		1
	.type		_ZN34_INTERNAL_f95076a2_4_k_cu_6e325c8f4cuda3std3__45__cpo6cbeginE,@object
	.size		_ZN34_INTERNAL_f95076a2_4_k_cu_6e325c8f4cuda3std3__45__cpo6cbeginE,(_ZN34_INTERNAL_f95076a2_4_k_cu_6e325c8f4cuda3std6ranges3__45__cpo6cbeginE - _ZN34_INTERNAL_f95076a2_4_k_cu_6e325c8f4cuda3std3__45__cpo6cbeginE)
_ZN34_INTERNAL_f95076a2_4_k_cu_6e325c8f4cuda3std3__45__cpo6cbeginE:
	.zero		1
	.type		_ZN34_INTERNAL_f95076a2_4_k_cu_6e325c8f4cuda3std6ranges3__45__cpo6cbeginE,@object
	.size		_ZN34_INTERNAL_f95076a2_4_k_cu_6e325c8f4cuda3std6ranges3__45__cpo6cbeginE,(_ZN34_INTERNAL_f95076a2_4_k_cu_6e325c8f6thrust24THRUST_300001_SM_1000_NS12placeholders2_6E - _ZN34_INTERNAL_f95076a2_4_k_cu_6e325c8f4cuda3std6ranges3__45__cpo6cbeginE)
_ZN34_INTERNAL_f95076a2_4_k_cu_6e325c8f4cuda3std6ranges3__45__cpo6cbeginE:
	.zero		1
	.type		_ZN34_INTERNAL_f95076a2_4_k_cu_6e325c8f6thrust24THRUST_300001_SM_1000_NS12placeholders2_6E,@object
	.size		_ZN34_INTERNAL_f95076a2_4_k_cu_6e325c8f6thrust24THRUST_300001_SM_1000_NS12placeholders2_6E,(_ZN34_INTERNAL_f95076a2_4_k_cu_6e325c8f4cuda3std3__45__cpo7crbeginE - _ZN34_INTERNAL_f95076a2_4_k_cu_6e325c8f6thrust24THRUST_300001_SM_1000_NS12placeholders2_6E)
_ZN34_INTERNAL_f95076a2_4_k_cu_6e325c8f6thrust24THRUST_300001_SM_1000_NS12placeholders2_6E:
	.zero		1
	.type		_ZN34_INTERNAL_f95076a2_4_k_cu_6e325c8f4cuda3std3__45__cpo7crbeginE,@object
	.size		_ZN34_INTERNAL_f95076a2_4_k_cu_6e325c8f4cuda3std3__45__cpo7crbeginE,(_ZN34_INTERNAL_f95076a2_4_k_cu_6e325c8f4cuda3std6ranges3__45__cpo4nextE - _ZN34_INTERNAL_f95076a2_4_k_cu_6e325c8f4cuda3std3__45__cpo7crbeginE)
_ZN34_INTERNAL_f95076a2_4_k_cu_6e325c8f4cuda3std3__45__cpo7crbeginE:
	.zero		1
	.type		_ZN34_INTERNAL_f95076a2_4_k_cu_6e325c8f4cuda3std6ranges3__45__cpo4nextE,@object
	.size		_ZN34_INTERNAL_f95076a2_4_k_cu_6e325c8f4cuda3std6ranges3__45__cpo4nextE,(_ZN34_INTERNAL_f95076a2_4_k_cu_6e325c8f4cuda3std6ranges3__45__cpo4swapE - _ZN34_INTERNAL_f95076a2_4_k_cu_6e325c8f4cuda3std6ranges3__45__cpo4nextE)
_ZN34_INTERNAL_f95076a2_4_k_cu_6e325c8f4cuda3std6ranges3__45__cpo4nextE:
	.zero		1
	.type		_ZN34_INTERNAL_f95076a2_4_k_cu_6e325c8f4cuda3std6ranges3__45__cpo4swapE,@object
	.size		_ZN34_INTERNAL_f95076a2_4_k_cu_6e325c8f4cuda3std6ranges3__45__cpo4swapE,(_ZN34_INTERNAL_f95076a2_4_k_cu_6e325c8f6thrust24THRUST_300001_SM_1000_NS8cuda_cub10par_nosyncE - _ZN34_INTERNAL_f95076a2_4_k_cu_6e325c8f4cuda3std6ranges3__45__cpo4swapE)
_ZN34_INTERNAL_f95076a2_4_k_cu_6e325c8f4cuda3std6ranges3__45__cpo4swapE:
	.zero		1
	.type		_ZN34_INTERNAL_f95076a2_4_k_cu_6e325c8f6thrust24THRUST_300001_SM_1000_NS8cuda_cub10par_nosyncE,@object
	.size		_ZN34_INTERNAL_f95076a2_4_k_cu_6e325c8f6thrust24THRUST_300001_SM_1000_NS8cuda_cub10par_nosyncE,(_ZN34_INTERNAL_f95076a2_4_k_cu_6e325c8f6thrust24THRUST_300001_SM_1000_NS3seqE - _ZN34_INTERNAL_f95076a2_4_k_cu_6e325c8f6thrust24THRUST_300001_SM_1000_NS8cuda_cub10par_nosyncE)
_ZN34_INTERNAL_f95076a2_4_k_cu_6e325c8f6thrust24THRUST_300001_SM_1000_NS8cuda_cub10par_nosyncE:
	.zero		1
	.type		_ZN34_INTERNAL_f95076a2_4_k_cu_6e325c8f6thrust24THRUST_300001_SM_1000_NS3seqE,@object
	.size		_ZN34_INTERNAL_f95076a2_4_k_cu_6e325c8f6thrust24THRUST_300001_SM_1000_NS3seqE,(_ZN34_INTERNAL_f95076a2_4_k_cu_6e325c8f4cuda3std3__420unreachable_sentinelE - _ZN34_INTERNAL_f95076a2_4_k_cu_6e325c8f6thrust24THRUST_300001_SM_1000_NS3seqE)
_ZN34_INTERNAL_f95076a2_4_k_cu_6e325c8f6thrust24THRUST_300001_SM_1000_NS3seqE:
	.zero		1
	.type		_ZN34_INTERNAL_f95076a2_4_k_cu_6e325c8f4cuda3std3__420unreachable_sentinelE,@object
	.size		_ZN34_INTERNAL_f95076a2_4_k_cu_6e325c8f4cuda3std3__420unreachable_sentinelE,(_ZN34_INTERNAL_f95076a2_4_k_cu_6e325c8f4cuda3std6ranges3__45__cpo5ssizeE - _ZN34_INTERNAL_f95076a2_4_k_cu_6e325c8f4cuda3std3__420unreachable_sentinelE)
_ZN34_INTERNAL_f95076a2_4_k_cu_6e325c8f4cuda3std3__420unreachable_sentinelE:
	.zero		1
	.type		_ZN34_INTERNAL_f95076a2_4_k_cu_6e325c8f4cuda3std6ranges3__45__cpo5ssizeE,@object
	.size		_ZN34_INTERNAL_f95076a2_4_k_cu_6e325c8f4cuda3std6ranges3__45__cpo5ssizeE,(_ZN34_INTERNAL_f95076a2_4_k_cu_6e325c8f6thrust24THRUST_300001_SM_1000_NS12placeholders2_3E - _ZN34_INTERNAL_f95076a2_4_k_cu_6e325c8f4cuda3std6ranges3__45__cpo5ssizeE)
_ZN34_INTERNAL_f95076a2_4_k_cu_6e325c8f4cuda3std6ranges3__45__cpo5ssizeE:
	.zero		1
	.type		_ZN34_INTERNAL_f95076a2_4_k_cu_6e325c8f6thrust24THRUST_300001_SM_1000_NS12placeholders2_3E,@object
	.size		_ZN34_INTERNAL_f95076a2_4_k_cu_6e325c8f6thrust24THRUST_300001_SM_1000_NS12placeholders2_3E,(_ZN34_INTERNAL_f95076a2_4_k_cu_6e325c8f4cuda3std3__45__cpo4cendE - _ZN34_INTERNAL_f95076a2_4_k_cu_6e325c8f6thrust24THRUST_300001_SM_1000_NS12placeholders2_3E)
_ZN34_INTERNAL_f95076a2_4_k_cu_6e325c8f6thrust24THRUST_300001_SM_1000_NS12placeholders2_3E:
	.zero		1
	.type		_ZN34_INTERNAL_f95076a2_4_k_cu_6e325c8f4cuda3std3__45__cpo4cendE,@object
	.size		_ZN34_INTERNAL_f95076a2_4_k_cu_6e325c8f4cuda3std3__45__cpo4cendE,(_ZN34_INTERNAL_f95076a2_4_k_cu_6e325c8f4cuda3std6ranges3__45__cpo4cendE - _ZN34_INTERNAL_f95076a2_4_k_cu_6e325c8f4cuda3std3__45__cpo4cendE)
_ZN34_INTERNAL_f95076a2_4_k_cu_6e325c8f4cuda3std3__45__cpo4cendE:
	.zero		1
	.type		_ZN34_INTERNAL_f95076a2_4_k_cu_6e325c8f4cuda3std6ranges3__45__cpo4cendE,@object
	.size		_ZN34_INTERNAL_f95076a2_4_k_cu_6e325c8f4cuda3std6ranges3__45__cpo4cendE,(_ZN34_INTERNAL_f95076a2_4_k_cu_6e325c8f6thrust24THRUST_300001_SM_1000_NS12placeholders2_7E - _ZN34_INTERNAL_f95076a2_4_k_cu_6e325c8f4cuda3std6ranges3__45__cpo4cendE)
_ZN34_INTERNAL_f95076a2_4_k_cu_6e325c8f4cuda3std6ranges3__45__cpo4cendE:
	.zero		1
	.type		_ZN34_INTERNAL_f95076a2_4_k_cu_6e325c8f6thrust24THRUST_300001_SM_1000_NS12placeholders2_7E,@object
	.size		_ZN34_INTERNAL_f95076a2_4_k_cu_6e325c8f6thrust24THRUST_300001_SM_1000_NS12placeholders2_7E,(_ZN34_INTERNAL_f95076a2_4_k_cu_6e325c8f4cuda3std3__45__cpo5crendE - _ZN34_INTERNAL_f95076a2_4_k_cu_6e325c8f6thrust24THRUST_300001_SM_1000_NS12placeholders2_7E)
_ZN34_INTERNAL_f95076a2_4_k_cu_6e325c8f6thrust24THRUST_300001_SM_1000_NS12placeholders2_7E:
	.zero		1
	.type		_ZN34_INTERNAL_f95076a2_4_k_cu_6e325c8f4cuda3std3__45__cpo5crendE,@object
	.size		_ZN34_INTERNAL_f95076a2_4_k_cu_6e325c8f4cuda3std3__45__cpo5crendE,(_ZN34_INTERNAL_f95076a2_4_k_cu_6e325c8f4cuda3std6ranges3__45__cpo4prevE - _ZN34_INTERNAL_f95076a2_4_k_cu_6e325c8f4cuda3std3__45__cpo5crendE)
_ZN34_INTERNAL_f95076a2_4_k_cu_6e325c8f4cuda3std3__45__cpo5crendE:
	.zero		1
	.type		_ZN34_INTERNAL_f95076a2_4_k_cu_6e325c8f4cuda3std6ranges3__45__cpo4prevE,@object
	.size		_ZN34_INTERNAL_f95076a2_4_k_cu_6e325c8f4cuda3std6ranges3__45__cpo4prevE,(_ZN34_INTERNAL_f95076a2_4_k_cu_6e325c8f4cuda3std6ranges3__45__cpo9iter_moveE - _ZN34_INTERNAL_f95076a2_4_k_cu_6e325c8f4cuda3std6ranges3__45__cpo4prevE)
_ZN34_INTERNAL_f95076a2_4_k_cu_6e325c8f4cuda3std6ranges3__45__cpo4prevE:
	.zero		1
	.type		_ZN34_INTERNAL_f95076a2_4_k_cu_6e325c8f4cuda3std6ranges3__45__cpo9iter_moveE,@object
	.size		_ZN34_INTERNAL_f95076a2_4_k_cu_6e325c8f4cuda3std6ranges3__45__cpo9iter_moveE,(_ZN34_INTERNAL_f95076a2_4_k_cu_6e325c8f6thrust24THRUST_300001_SM_1000_NS6system6detail10sequential3seqE - _ZN34_INTERNAL_f95076a2_4_k_cu_6e325c8f4cuda3std6ranges3__45__cpo9iter_moveE)
_ZN34_INTERNAL_f95076a2_4_k_cu_6e325c8f4cuda3std6ranges3__45__cpo9iter_moveE:
	.zero		1
	.type		_ZN34_INTERNAL_f95076a2_4_k_cu_6e325c8f6thrust24THRUST_300001_SM_1000_NS6system6detail10sequential3seqE,@object
	.size		_ZN34_INTERNAL_f95076a2_4_k_cu_6e325c8f6thrust24THRUST_300001_SM_1000_NS6system6detail10sequential3seqE,(_ZN34_INTERNAL_f95076a2_4_k_cu_6e325c8f6thrust24THRUST_300001_SM_1000_NS12placeholders2_9E - _ZN34_INTERNAL_f95076a2_4_k_cu_6e325c8f6thrust24THRUST_300001_SM_1000_NS6system6detail10sequential3seqE)
_ZN34_INTERNAL_f95076a2_4_k_cu_6e325c8f6thrust24THRUST_300001_SM_1000_NS6system6detail10sequential3seqE:
	.zero		1
	.type		_ZN34_INTERNAL_f95076a2_4_k_cu_6e325c8f6thrust24THRUST_300001_SM_1000_NS12placeholders2_9E,@object
	.size		_ZN34_INTERNAL_f95076a2_4_k_cu_6e325c8f6thrust24THRUST_300001_SM_1000_NS12placeholders2_9E,(_ZN34_INTERNAL_f95076a2_4_k_cu_6e325c8f4cuda3std3__419piecewise_constructE - _ZN34_INTERNAL_f95076a2_4_k_cu_6e325c8f6thrust24THRUST_300001_SM_1000_NS12placeholders2_9E)
_ZN34_INTERNAL_f95076a2_4_k_cu_6e325c8f6thrust24THRUST_300001_SM_1000_NS12placeholders2_9E:
	.zero		1
	.type		_ZN34_INTERNAL_f95076a2_4_k_cu_6e325c8f4cuda3std3__419piecewise_constructE,@object
	.size		_ZN34_INTERNAL_f95076a2_4_k_cu_6e325c8f4cuda3std3__419piecewise_constructE,(_ZN34_INTERNAL_f95076a2_4_k_cu_6e325c8f4cuda3std6ranges3__45__cpo5cdataE - _ZN34_INTERNAL_f95076a2_4_k_cu_6e325c8f4cuda3std3__419piecewise_constructE)
_ZN34_INTERNAL_f95076a2_4_k_cu_6e325c8f4cuda3std3__419piecewise_constructE:
	.zero		1
	.type		_ZN34_INTERNAL_f95076a2_4_k_cu_6e325c8f4cuda3std6ranges3__45__cpo5cdataE,@object
	.size		_ZN34_INTERNAL_f95076a2_4_k_cu_6e325c8f4cuda3std6ranges3__45__cpo5cdataE,(_ZN34_INTERNAL_f95076a2_4_k_cu_6e325c8f6thrust24THRUST_300001_SM_1000_NS12placeholders2_1E - _ZN34_INTERNAL_f95076a2_4_k_cu_6e325c8f4cuda3std6ranges3__45__cpo5cdataE)
_ZN34_INTERNAL_f95076a2_4_k_cu_6e325c8f4cuda3std6ranges3__45__cpo5cdataE:
	.zero		1
	.type		_ZN34_INTERNAL_f95076a2_4_k_cu_6e325c8f6thrust24THRUST_300001_SM_1000_NS12placeholders2_1E,@object
	.size		_ZN34_INTERNAL_f95076a2_4_k_cu_6e325c8f6thrust24THRUST_300001_SM_1000_NS12placeholders2_1E,(_ZN34_INTERNAL_f95076a2_4_k_cu_6e325c8f4cuda3std3__45__cpo3endE - _ZN34_INTERNAL_f95076a2_4_k_cu_6e325c8f6thrust24THRUST_300001_SM_1000_NS12placeholders2_1E)
_ZN34_INTERNAL_f95076a2_4_k_cu_6e325c8f6thrust24THRUST_300001_SM_1000_NS12placeholders2_1E:
	.zero		1
	.type		_ZN34_INTERNAL_f95076a2_4_k_cu_6e325c8f4cuda3std3__45__cpo3endE,@object
	.size		_ZN34_INTERNAL_f95076a2_4_k_cu_6e325c8f4cuda3std3__45__cpo3endE,(_ZN34_INTERNAL_f95076a2_4_k_cu_6e325c8f4cuda3std6ranges3__45__cpo3endE - _ZN34_INTERNAL_f95076a2_4_k_cu_6e325c8f4cuda3std3__45__cpo3endE)
_ZN34_INTERNAL_f95076a2_4_k_cu_6e325c8f4cuda3std3__45__cpo3endE:
	.zero		1
	.type		_ZN34_INTERNAL_f95076a2_4_k_cu_6e325c8f4cuda3std6ranges3__45__cpo3endE,@object
	.size		_ZN34_INTERNAL_f95076a2_4_k_cu_6e325c8f4cuda3std6ranges3__45__cpo3endE,(_ZN34_INTERNAL_f95076a2_4_k_cu_6e325c8f6thrust24THRUST_300001_SM_1000_NS12placeholders2_5E - _ZN34_INTERNAL_f95076a2_4_k_cu_6e325c8f4cuda3std6ranges3__45__cpo3endE)
_ZN34_INTERNAL_f95076a2_4_k_cu_6e325c8f4cuda3std6ranges3__45__cpo3endE:
	.zero		1
	.type		_ZN34_INTERNAL_f95076a2_4_k_cu_6e325c8f6thrust24THRUST_300001_SM_1000_NS12placeholders2_5E,@object
	.size		_ZN34_INTERNAL_f95076a2_4_k_cu_6e325c8f6thrust24THRUST_300001_SM_1000_NS12placeholders2_5E,(_ZN34_INTERNAL_f95076a2_4_k_cu_6e325c8f4cuda3std3__45__cpo4rendE - _ZN34_INTERNAL_f95076a2_4_k_cu_6e325c8f6thrust24THRUST_300001_SM_1000_NS12placeholders2_5E)
_ZN34_INTERNAL_f95076a2_4_k_cu_6e325c8f6thrust24THRUST_300001_SM_1000_NS12placeholders2_5E:
	.zero		1
	.type		_ZN34_INTERNAL_f95076a2_4_k_cu_6e325c8f4cuda3std3__45__cpo4rendE,@object
	.size		_ZN34_INTERNAL_f95076a2_4_k_cu_6e325c8f4cuda3std3__45__cpo4rendE,(_ZN34_INTERNAL_f95076a2_4_k_cu_6e325c8f4cuda3std6ranges3__45__cpo9iter_swapE - _ZN34_INTERNAL_f95076a2_4_k_cu_6e325c8f4cuda3std3__45__cpo4rendE)
_ZN34_INTERNAL_f95076a2_4_k_cu_6e325c8f4cuda3std3__45__cpo4rendE:
	.zero		1
	.type		_ZN34_INTERNAL_f95076a2_4_k_cu_6e325c8f4cuda3std6ranges3__45__cpo9iter_swapE,@object
	.size		_ZN34_INTERNAL_f95076a2_4_k_cu_6e325c8f4cuda3std6ranges3__45__cpo9iter_swapE,(_ZN34_INTERNAL_f95076a2_4_k_cu_6e325c8f4cuda3std3__48unexpectE - _ZN34_INTERNAL_f95076a2_4_k_cu_6e325c8f4cuda3std6ranges3__45__cpo9iter_swapE)
_ZN34_INTERNAL_f95076a2_4_k_cu_6e325c8f4cuda3std6ranges3__45__cpo9iter_swapE:
	.zero		1
	.type		_ZN34_INTERNAL_f95076a2_4_k_cu_6e325c8f4cuda3std3__48unexpectE,@object
	.size		_ZN34_INTERNAL_f95076a2_4_k_cu_6e325c8f4cuda3std3__48unexpectE,(_ZN34_INTERNAL_f95076a2_4_k_cu_6e325c8f6thrust24THRUST_300001_SM_1000_NS8cuda_cub3parE - _ZN34_INTERNAL_f95076a2_4_k_cu_6e325c8f4cuda3std3__48unexpectE)
_ZN34_INTERNAL_f95076a2_4_k_cu_6e325c8f4cuda3std3__48unexpectE:
	.zero		1
	.type		_ZN34_INTERNAL_f95076a2_4_k_cu_6e325c8f6thrust24THRUST_300001_SM_1000_NS8cuda_cub3parE,@object
	.size		_ZN34_INTERNAL_f95076a2_4_k_cu_6e325c8f6thrust24THRUST_300001_SM_1000_NS8cuda_cub3parE,(.L_29 - _ZN34_INTERNAL_f95076a2_4_k_cu_6e325c8f6thrust24THRUST_300001_SM_1000_NS8cuda_cub3parE)
_ZN34_INTERNAL_f95076a2_4_k_cu_6e325c8f6thrust24THRUST_300001_SM_1000_NS8cuda_cub3parE:
	.zero		1
.L_29:


//--------------------- .nv.constant0._ZN3cub18CUB_300001_SM_10006detail8for_each13static_kernelINS2_12policy_hub_t12policy_500_tEmN6thrust24THRUST_300001_SM_1000_NS8cuda_cub20__uninitialized_fill7functorINS7_10device_ptrI7my_typeEESC_EEEEvT0_T1_ --------------------------
	.section	.nv.constant0._ZN3cub18CUB_300001_SM_10006detail8for_each13static_kernelINS2_12policy_hub_t12policy_500_tEmN6thrust24THRUST_300001_SM_1000_NS8cuda_cub20__uninitialized_fill7functorINS7_10device_ptrI7my_typeEESC_EEEEvT0_T1_,"a",@progbits
	.sectionflags	@""
	.align	4
.nv.constant0._ZN3cub18CUB_300001_SM_10006detail8for_each13static_kernelINS2_12policy_hub_t12policy_500_tEmN6thrust24THRUST_300001_SM_1000_NS8cuda_cub20__uninitialized_fill7functorINS7_10device_ptrI7my_typeEESC_EEEEvT0_T1_:
	.zero		920


//--------------------- .nv.constant0._ZN3cub18CUB_300001_SM_10006detail11EmptyKernelIvEEvv --------------------------
	.section	.nv.constant0._ZN3cub18CUB_300001_SM_10006detail11EmptyKernelIvEEvv,"a",@progbits
	.sectionflags	@""
	.align	4
.nv.constant0._ZN3cub18CUB_300001_SM_10006detail11EmptyKernelIvEEvv:
	.zero		896


//--------------------- SYMBOLS --------------------------

	.type		.nv.reservedSmem.offset0,@object
	.size		.nv.reservedSmem.offset0,0x4
